//
// Generated by NVIDIA NVVM Compiler
//
// Compiler Build ID: CL-36424714
// Cuda compilation tools, release 13.0, V13.0.88
// Based on NVVM 20.0.0
//

.version 9.0
.target sm_100
.address_size 64

	// .globl	_Z13histogram_parPimS_
// _ZZ13histogram_parPimS_E5s_bin has been demoted

.visible .entry _Z13histogram_parPimS_(
	.param .u64 .ptr .align 1 _Z13histogram_parPimS__param_0,
	.param .u64 _Z13histogram_parPimS__param_1,
	.param .u64 .ptr .align 1 _Z13histogram_parPimS__param_2
)
{
	.reg .pred 	%p<3>;
	.reg .b32 	%r<12>;
	.reg .b64 	%rd<12>;
	// demoted variable
	.shared .align 4 .b8 _ZZ13histogram_parPimS_E5s_bin[1024];
	ld.param.u64 	%rd4, [_Z13histogram_parPimS__param_0];
	ld.param.u64 	%rd5, [_Z13histogram_parPimS__param_1];
	ld.param.u64 	%rd3, [_Z13histogram_parPimS__param_2];
	cvta.to.global.u64 	%rd1, %rd4;
	mov.u32 	%r1, %tid.x;
	mov.u32 	%r2, %ntid.x;
	mov.u32 	%r3, %ctaid.x;
	mad.lo.s32 	%r4, %r2, %r3, %r1;
	cvt.s64.s32 	%rd2, %r4;
	setp.le.u64 	%p1, %rd5, %rd2;
	@%p1 bra 	$L__BB0_2;
	shl.b64 	%rd6, %rd2, 2;
	add.s64 	%rd7, %rd1, %rd6;
	ld.global.u32 	%r5, [%rd7];
	shl.b32 	%r6, %r5, 2;
	mov.u32 	%r7, _ZZ13histogram_parPimS_E5s_bin;
	add.s32 	%r8, %r7, %r6;
	atom.shared.add.u32 	%r9, [%r8], 1;
$L__BB0_2:
	bar.sync 	0;
	setp.gt.u32 	%p2, %r1, 255;
	@%p2 bra 	$L__BB0_4;
	cvta.to.global.u64 	%rd8, %rd3;
	mul.wide.u32 	%rd9, %r1, 4;
	add.s64 	%rd10, %rd8, %rd9;
	add.s64 	%rd11, %rd1, %rd9;
	ld.global.u32 	%r10, [%rd11];
	atom.global.add.u32 	%r11, [%rd10], %r10;
$L__BB0_4:
	ret;

}


// ===== COMPILED SASS (sm_100) =====

	.target	sm_100

	.elftype	@"ET_EXEC"


//--------------------- .note.nv.tkinfo           --------------------------
	.section	.note.nv.tkinfo,"",@"SHT_NOTE"
	.sectionflags	@"SHF_NOTE_NV_TKINFO"
	.tkinfo
        /*0018*/ 	.word	0x00000002
        /*0030*/ 	.string	""
        /*0030*/ 	.string	"ptxas"
        /*0030*/ 	.string	"Cuda compilation tools, release 13.0, V13.0.88"
        /*0030*/ 	.string	"Build cuda_13.0.r13.0/compiler.36424714_0"
        /*0030*/ 	.string	"-arch sm_100 -m 64 "



//--------------------- .note.nv.cuinfo           --------------------------
	.section	.note.nv.cuinfo,"",@"SHT_NOTE"
	.sectionflags	@"SHF_NOTE_NV_CUINFO"
        /*0018*/ 	.short	0x0002
        /*001a*/ 	.short	0x0064
        /*001c*/ 	.short	0x0082
	.zero		2


//--------------------- .nv.info                  --------------------------
	.section	.nv.info,"",@"SHT_CUDA_INFO"
	.align	4


	//----- nvinfo : EIATTR_REGCOUNT
	.align		4
        /*0000*/ 	.byte	0x04, 0x2f
        /*0002*/ 	.short	(.L_1 - .L_0)
	.align		4
.L_0:
        /*0004*/ 	.word	index@(_Z13histogram_parPimS_)
        /*0008*/ 	.word	0x0000000a


	//----- nvinfo : EIATTR_FRAME_SIZE
	.align		4
.L_1:
        /*000c*/ 	.byte	0x04, 0x11
        /*000e*/ 	.short	(.L_3 - .L_2)
	.align		4
.L_2:
        /*0010*/ 	.word	index@(_Z13histogram_parPimS_)
        /*0014*/ 	.word	0x00000000


	//----- nvinfo : EIATTR_MIN_STACK_SIZE
	.align		4
.L_3:
        /*0018*/ 	.byte	0x04, 0x12
        /*001a*/ 	.short	(.L_5 - .L_4)
	.align		4
.L_4:
        /*001c*/ 	.word	index@(_Z13histogram_parPimS_)
        /*0020*/ 	.word	0x00000000
.L_5:


//--------------------- .nv.compat                --------------------------
	.section	.nv.compat,"",@"SHT_CUDA_COMPAT_INFO"
	.align	4
        /*0000*/ 	.byte	0x02, 0x09, 0x00, 0x00, 0x02, 0x02, 0x01, 0x00, 0x02, 0x05, 0x05, 0x00, 0x03, 0x07, 0x01, 0x01
        /*0010*/ 	.byte	0x02, 0x03, 0x00, 0x00, 0x02, 0x06, 0x01, 0x00, 0x04, 0x0b, 0x08, 0x00, 0x09, 0x00, 0x00, 0x00
        /*0020*/ 	.byte	0x00, 0x00, 0x00, 0x00


//--------------------- .nv.info._Z13histogram_parPimS_ --------------------------
	.section	.nv.info._Z13histogram_parPimS_,"",@"SHT_CUDA_INFO"
	.sectionflags	@""
	.align	4


	//----- nvinfo : EIATTR_CUDA_API_VERSION
	.align		4
        /*0000*/ 	.byte	0x04, 0x37
        /*0002*/ 	.short	(.L_7 - .L_6)
.L_6:
        /*0004*/ 	.word	0x00000082


	//----- nvinfo : EIATTR_KPARAM_INFO
	.align		4
.L_7:
        /*0008*/ 	.byte	0x04, 0x17
        /*000a*/ 	.short	(.L_9 - .L_8)
.L_8:
        /*000c*/ 	.word	0x00000000
        /*0010*/ 	.short	0x0002
        /*0012*/ 	.short	0x0010
        /*0014*/ 	.byte	0x00, 0xf5, 0x21, 0x00


	//----- nvinfo : EIATTR_KPARAM_INFO
	.align		4
.L_9:
        /*0018*/ 	.byte	0x04, 0x17
        /*001a*/ 	.short	(.L_11 - .L_10)
.L_10:
        /*001c*/ 	.word	0x00000000
        /*0020*/ 	.short	0x0001
        /*0022*/ 	.short	0x0008
        /*0024*/ 	.byte	0x00, 0xf0, 0x21, 0x00


	//----- nvinfo : EIATTR_KPARAM_INFO
	.align		4
.L_11:
        /*0028*/ 	.byte	0x04, 0x17
        /*002a*/ 	.short	(.L_13 - .L_12)
.L_12:
        /*002c*/ 	.word	0x00000000
        /*0030*/ 	.short	0x0000
        /*0032*/ 	.short	0x0000
        /*0034*/ 	.byte	0x00, 0xf5, 0x21, 0x00


	//----- nvinfo : EIATTR_SPARSE_MMA_MASK
	.align		4
.L_13:
        /*0038*/ 	.byte	0x03, 0x50
        /*003a*/ 	.short	0x0000


	//----- nvinfo : EIATTR_MAXREG_COUNT
	.align		4
        /*003c*/ 	.byte	0x03, 0x1b
        /*003e*/ 	.short	0x00ff


	//----- nvinfo : EIATTR_NUM_BARRIERS
	.align		4
        /*0040*/ 	.byte	0x02, 0x4c
        /*0042*/ 	.byte	0x01
	.zero		1


	//----- nvinfo : EIATTR_MERCURY_ISA_VERSION
	.align		4
        /*0044*/ 	.byte	0x03, 0x5f
        /*0046*/ 	.short	0x0101


	//----- nvinfo : EIATTR_VRC_CTA_INIT_COUNT
	.align		4
        /*0048*/ 	.byte	0x02, 0x4a
	.zero		1
	.zero		1


	//----- nvinfo : EIATTR_EXIT_INSTR_OFFSETS
	.align		4
        /*004c*/ 	.byte	0x04, 0x1c
        /*004e*/ 	.short	(.L_15 - .L_14)


	//   ....[0]....
.L_14:
        /*0050*/ 	.word	0x00000180


	//   ....[1]....
        /*0054*/ 	.word	0x000001f0


	//----- nvinfo : EIATTR_CRS_STACK_SIZE
	.align		4
.L_15:
        /*0058*/ 	.byte	0x04, 0x1e
        /*005a*/ 	.short	(.L_17 - .L_16)
.L_16:
        /*005c*/ 	.word	0x00000000


	//----- nvinfo : EIATTR_CBANK_PARAM_SIZE
	.align		4
.L_17:
        /*0060*/ 	.byte	0x03, 0x19
        /*0062*/ 	.short	0x0018


	//----- nvinfo : EIATTR_PARAM_CBANK
	.align		4
        /*0064*/ 	.byte	0x04, 0x0a
        /*0066*/ 	.short	(.L_19 - .L_18)
	.align		4
.L_18:
        /*0068*/ 	.word	index@(.nv.constant0._Z13histogram_parPimS_)
        /*006c*/ 	.short	0x0380
        /*006e*/ 	.short	0x0018


	//----- nvinfo : EIATTR_SW_WAR
	.align		4
.L_19:
        /*0070*/ 	.byte	0x04, 0x36
        /*0072*/ 	.short	(.L_21 - .L_20)
.L_20:
        /*0074*/ 	.word	0x00000008
.L_21:


//--------------------- .nv.callgraph             --------------------------
	.section	.nv.callgraph,"",@"SHT_CUDA_CALLGRAPH"
	.align	4
	.sectionentsize	8
	.align		4
        /*0000*/ 	.word	0x00000000
	.align		4
        /*0004*/ 	.word	0xffffffff
	.align		4
        /*0008*/ 	.word	0x00000000
	.align		4
        /*000c*/ 	.word	0xfffffffe
	.align		4
        /*0010*/ 	.word	0x00000000
	.align		4
        /*0014*/ 	.word	0xfffffffd
	.align		4
        /*0018*/ 	.word	0x00000000
	.align		4
        /*001c*/ 	.word	0xfffffffc


//--------------------- .text._Z13histogram_parPimS_ --------------------------
	.section	.text._Z13histogram_parPimS_,"ax",@progbits
	.align	128
        .global         _Z13histogram_parPimS_
        .type           _Z13histogram_parPimS_,@function
        .size           _Z13histogram_parPimS_,(.L_x_3 - _Z13histogram_parPimS_)
        .other          _Z13histogram_parPimS_,@"STO_CUDA_ENTRY STV_DEFAULT"
_Z13histogram_parPimS_:
.text._Z13histogram_parPimS_:
[----:B------:R-:W-:Y:S01]  /*0000*/  LDC R1, c[0x0][0x37c] ;  /* 0x0000df00ff017b82 */ /* 0x000fe20000000800 */
[----:B------:R-:W0:Y:S01]  /*0010*/  S2R R7, SR_TID.X ;  /* 0x0000000000077919 */ /* 0x000e220000002100 */
[----:B------:R-:W1:Y:S01]  /*0020*/  LDCU UR4, c[0x0][0x360] ;  /* 0x00006c00ff0477ac */ /* 0x000e620008000800 */
[----:B------:R-:W-:Y:S01]  /*0030*/  BSSY.RECONVERGENT B0, `(.L_x_0) ;  /* 0x0000013000007945 */ /* 0x000fe20003800200 */
[----:B------:R-:W1:Y:S01]  /*0040*/  S2R R0, SR_CTAID.X ;  /* 0x0000000000007919 */ /* 0x000e620000002500 */
[----:B------:R-:W2:Y:S01]  /*0050*/  LDCU.64 UR6, c[0x0][0x388] ;  /* 0x00007100ff0677ac */ /* 0x000ea20008000a00 */
[----:B0-----:R-:W-:Y:S01]  /*0060*/  ISETP.GT.U32.AND P1, PT, R7, 0xff, PT ;  /* 0x000000ff0700780c */ /* 0x001fe20003f24070 */
[----:B-1----:R-:W-:-:S05]  /*0070*/  IMAD R0, R0, UR4, R7 ;  /* 0x0000000400007c24 */ /* 0x002fca000f8e0207 */
[----:B--2---:R-:W-:Y:S02]  /*0080*/  ISETP.GE.U32.AND P0, PT, R0, UR6, PT ;  /* 0x0000000600007c0c */ /* 0x004fe4000bf06070 */
[----:B------:R-:W-:-:S04]  /*0090*/  SHF.R.S32.HI R3, RZ, 0x1f, R0 ;  /* 0x0000001fff037819 */ /* 0x000fc80000011400 */
[----:B------:R-:W-:Y:S01]  /*00a0*/  ISETP.GE.U32.AND.EX P0, PT, R3, UR7, PT, P0 ;  /* 0x0000000703007c0c */ /* 0x000fe2000bf06100 */
[----:B------:R-:W0:-:S12]  /*00b0*/  LDCU.64 UR6, c[0x0][0x358] ;  /* 0x00006b00ff0677ac */ /* 0x000e180008000a00 */
[----:B------:R-:W-:Y:S05]  /*00c0*/  @P0 BRA `(.L_x_1) ;  /* 0x0000000000240947 */ /* 0x000fea0003800000 */
[----:B------:R-:W1:Y:S02]  /*00d0*/  LDCU.64 UR4, c[0x0][0x380] ;  /* 0x00007000ff0477ac */ /* 0x000e640008000a00 */
[----:B-1----:R-:W-:-:S04]  /*00e0*/  LEA R2, P0, R0, UR4, 0x2 ;  /* 0x0000000400027c11 */ /* 0x002fc8000f8010ff */
[----:B------:R-:W-:-:S05]  /*00f0*/  LEA.HI.X R3, R0, UR5, R3, 0x2, P0 ;  /* 0x0000000500037c11 */ /* 0x000fca00080f1403 */
[----:B0-----:R-:W2:Y:S01]  /*0100*/  LDG.E R2, desc[UR6][R2.64] ;  /* 0x0000000602027981 */ /* 0x001ea2000c1e1900 */
[----:B------:R-:W0:Y:S01]  /*0110*/  S2UR UR5, SR_CgaCtaId ;  /* 0x00000000000579c3 */ /* 0x000e220000008800 */
[----:B------:R-:W-:Y:S02]  /*0120*/  UMOV UR4, 0x400 ;  /* 0x0000040000047882 */ /* 0x000fe40000000000 */
[----:B0-----:R-:W-:-:S06]  /*0130*/  ULEA UR4, UR5, UR4, 0x18 ;  /* 0x0000000405047291 */ /* 0x001fcc000f8ec0ff */
[----:B--2---:R-:W-:-:S05]  /*0140*/  LEA R0, R2, UR4, 0x2 ;  /* 0x0000000402007c11 */ /* 0x004fca000f8e10ff */
[----:B------:R1:W-:Y:S02]  /*0150*/  ATOMS.POPC.INC.32 RZ, [R0+URZ] ;  /* 0x0000000000ff7f8c */ /* 0x0003e4000d8000ff */
.L_x_1:
[----:B0-----:R-:W-:Y:S05]  /*0160*/  BSYNC.RECONVERGENT B0 ;  /* 0x0000000000007941 */ /* 0x001fea0003800200 */
.L_x_0:
[----:B------:R-:W-:Y:S06]  /*0170*/  BAR.SYNC.DEFER_BLOCKING 0x0 ;  /* 0x0000000000007b1d */ /* 0x000fec0000010000 */
[----:B------:R-:W-:Y:S05]  /*0180*/  @P1 EXIT ;  /* 0x000000000000194d */ /* 0x000fea0003800000 */
[----:B------:R-:W0:Y:S08]  /*0190*/  LDC.64 R4, c[0x0][0x380] ;  /* 0x0000e000ff047b82 */ /* 0x000e300000000a00 */
[----:B------:R-:W2:Y:S01]  /*01a0*/  LDC.64 R2, c[0x0][0x390] ;  /* 0x0000e400ff027b82 */ /* 0x000ea20000000a00 */
[----:B0-----:R-:W-:-:S06]  /*01b0*/  IMAD.WIDE.U32 R4, R7, 0x4, R4 ;  /* 0x0000000407047825 */ /* 0x001fcc00078e0004 */
[----:B------:R-:W3:Y:S01]  /*01c0*/  LDG.E R5, desc[UR6][R4.64] ;  /* 0x0000000604057981 */ /* 0x000ee2000c1e1900 */
[----:B--2---:R-:W-:-:S05]  /*01d0*/  IMAD.WIDE.U32 R2, R7, 0x4, R2 ;  /* 0x0000000407027825 */ /* 0x004fca00078e0002 */
[----:B---3--:R-:W-:Y:S01]  /*01e0*/  REDG.E.ADD.STRONG.GPU desc[UR6][R2.64], R5 ;  /* 0x000000050200798e */ /* 0x008fe2000c12e106 */
[----:B------:R-:W-:Y:S05]  /*01f0*/  EXIT ;  /* 0x000000000000794d */ /* 0x000fea0003800000 */
.L_x_2:
[----:B------:R-:W-:-:S00]  /*0200*/  BRA `(.L_x_2) ;  /* 0xfffffffc00fc7947 */ /* 0x000fc0000383ffff */
[----:B------:R-:W-:-:S00]  /*0210*/  NOP ;  /* 0x0000000000007918 */ /* 0x000fc00000000000 */
        /* <DEDUP_REMOVED lines=14> */
.L_x_3:


//--------------------- .nv.shared._Z13histogram_parPimS_ --------------------------
	.section	.nv.shared._Z13histogram_parPimS_,"aw",@nobits
	.sectionflags	@""
	.align	4
.nv.shared._Z13histogram_parPimS_:
	.zero		2048


//--------------------- .nv.shared.reserved.0     --------------------------
	.section	.nv.shared.reserved.0,"aw",@nobits
	.weak		__nv_reservedSMEM_offset_0_alias
	.size		__nv_reservedSMEM_offset_0_alias, 0, 64
	.other		__nv_reservedSMEM_offset_0_alias,@"STO_CUDA_RESERVED_SHARED STV_DEFAULT"
__nv_reservedSMEM_offset_0_alias:
	.zero		0
	.zero		64


//--------------------- .nv.constant0._Z13histogram_parPimS_ --------------------------
	.section	.nv.constant0._Z13histogram_parPimS_,"a",@progbits
	.sectionflags	@""
	.align	4
.nv.constant0._Z13histogram_parPimS_:
	.zero		920


//--------------------- SYMBOLS --------------------------

	.type		.nv.reservedSmem.offset0,@object
	.size		.nv.reservedSmem.offset0,0x4
	.type		.nv.reservedSmem.cap,@object
	.size		.nv.reservedSmem.cap,0x4
